//
// Generated by NVIDIA NVVM Compiler
//
// Compiler Build ID: CL-36424714
// Cuda compilation tools, release 13.0, V13.0.88
// Based on NVVM 20.0.0
//

.version 9.0
.target sm_100
.address_size 64

	// .globl	_Z8cuda_bfsPiPbS_iS0_

.visible .entry _Z8cuda_bfsPiPbS_iS0_(
	.param .u64 .ptr .align 1 _Z8cuda_bfsPiPbS_iS0__param_0,
	.param .u64 .ptr .align 1 _Z8cuda_bfsPiPbS_iS0__param_1,
	.param .u64 .ptr .align 1 _Z8cuda_bfsPiPbS_iS0__param_2,
	.param .u32 _Z8cuda_bfsPiPbS_iS0__param_3,
	.param .u64 .ptr .align 1 _Z8cuda_bfsPiPbS_iS0__param_4
)
{
	.reg .pred 	%p<14>;
	.reg .b16 	%rs<10>;
	.reg .b32 	%r<13>;
	.reg .b64 	%rd<15>;

	ld.param.u64 	%rd6, [_Z8cuda_bfsPiPbS_iS0__param_0];
	ld.param.u64 	%rd7, [_Z8cuda_bfsPiPbS_iS0__param_1];
	ld.param.u64 	%rd8, [_Z8cuda_bfsPiPbS_iS0__param_2];
	ld.param.u32 	%r2, [_Z8cuda_bfsPiPbS_iS0__param_3];
	ld.param.u64 	%rd9, [_Z8cuda_bfsPiPbS_iS0__param_4];
	cvta.to.global.u64 	%rd1, %rd8;
	cvta.to.global.u64 	%rd2, %rd9;
	cvta.to.global.u64 	%rd3, %rd7;
	mov.u32 	%r3, %ctaid.x;
	mov.u32 	%r4, %ntid.x;
	mov.u32 	%r5, %tid.x;
	mad.lo.s32 	%r1, %r3, %r4, %r5;
	cvt.s64.s32 	%rd10, %r1;
	add.s64 	%rd4, %rd3, %rd10;
	ld.global.u8 	%rs1, [%rd4];
	setp.ne.s16 	%p1, %rs1, 0;
	@%p1 bra 	$L__BB0_18;
	ld.global.u8 	%rs2, [%rd2];
	setp.ne.s16 	%p2, %rs2, 0;
	@%p2 bra 	$L__BB0_18;
	mov.b16 	%rs3, 1;
	st.global.u8 	[%rd4], %rs3;
	mul.wide.s32 	%rd11, %r1, 4;
	add.s64 	%rd12, %rd1, %rd11;
	mov.b32 	%r6, -1;
	st.global.u32 	[%rd12], %r6;
	setp.eq.s32 	%p3, %r1, %r2;
	@%p3 bra 	$L__BB0_19;
	mul.lo.s32 	%r7, %r1, 5;
	ld.global.u8 	%rs4, [%rd3];
	setp.eq.s16 	%p4, %rs4, 0;
	cvta.to.global.u64 	%rd13, %rd6;
	mul.wide.s32 	%rd14, %r7, 4;
	add.s64 	%rd5, %rd13, %rd14;
	@%p4 bra 	$L__BB0_4;
	bra.uni 	$L__BB0_6;
$L__BB0_4:
	ld.global.u32 	%r8, [%rd5];
	setp.lt.s32 	%p5, %r8, 1;
	@%p5 bra 	$L__BB0_6;
	st.global.u32 	[%rd1], %r1;
$L__BB0_6:
	ld.global.u8 	%rs5, [%rd3+1];
	setp.ne.s16 	%p6, %rs5, 0;
	@%p6 bra 	$L__BB0_9;
	ld.global.u32 	%r9, [%rd5+4];
	setp.lt.s32 	%p7, %r9, 1;
	@%p7 bra 	$L__BB0_9;
	st.global.u32 	[%rd1+4], %r1;
$L__BB0_9:
	ld.global.u8 	%rs6, [%rd3+2];
	setp.ne.s16 	%p8, %rs6, 0;
	@%p8 bra 	$L__BB0_12;
	ld.global.u32 	%r10, [%rd5+8];
	setp.lt.s32 	%p9, %r10, 1;
	@%p9 bra 	$L__BB0_12;
	st.global.u32 	[%rd1+8], %r1;
$L__BB0_12:
	ld.global.u8 	%rs7, [%rd3+3];
	setp.ne.s16 	%p10, %rs7, 0;
	@%p10 bra 	$L__BB0_15;
	ld.global.u32 	%r11, [%rd5+12];
	setp.lt.s32 	%p11, %r11, 1;
	@%p11 bra 	$L__BB0_15;
	st.global.u32 	[%rd1+12], %r1;
$L__BB0_15:
	ld.global.u8 	%rs8, [%rd3+4];
	setp.ne.s16 	%p12, %rs8, 0;
	@%p12 bra 	$L__BB0_18;
	ld.global.u32 	%r12, [%rd5+16];
	setp.lt.s32 	%p13, %r12, 1;
	@%p13 bra 	$L__BB0_18;
	st.global.u32 	[%rd1+16], %r1;
$L__BB0_18:
	ret;
$L__BB0_19:
	mov.b16 	%rs9, 1;
	st.global.u8 	[%rd2], %rs9;
	bra.uni 	$L__BB0_18;

}
	// .globl	_Z24cuda_calculate_path_flowPiS_S_ii
.visible .entry _Z24cuda_calculate_path_flowPiS_S_ii(
	.param .u64 .ptr .align 1 _Z24cuda_calculate_path_flowPiS_S_ii_param_0,
	.param .u64 .ptr .align 1 _Z24cuda_calculate_path_flowPiS_S_ii_param_1,
	.param .u64 .ptr .align 1 _Z24cuda_calculate_path_flowPiS_S_ii_param_2,
	.param .u32 _Z24cuda_calculate_path_flowPiS_S_ii_param_3,
	.param .u32 _Z24cuda_calculate_path_flowPiS_S_ii_param_4
)
{
	.reg .pred 	%p<4>;
	.reg .b32 	%r<18>;
	.reg .b64 	%rd<15>;

	ld.param.u64 	%rd4, [_Z24cuda_calculate_path_flowPiS_S_ii_param_0];
	ld.param.u64 	%rd5, [_Z24cuda_calculate_path_flowPiS_S_ii_param_1];
	ld.param.u64 	%rd6, [_Z24cuda_calculate_path_flowPiS_S_ii_param_2];
	ld.param.u32 	%r7, [_Z24cuda_calculate_path_flowPiS_S_ii_param_3];
	ld.param.u32 	%r8, [_Z24cuda_calculate_path_flowPiS_S_ii_param_4];
	cvta.to.global.u64 	%rd1, %rd6;
	cvta.to.global.u64 	%rd2, %rd4;
	cvta.to.global.u64 	%rd3, %rd5;
	mov.u32 	%r9, %ctaid.x;
	mov.u32 	%r10, %ntid.x;
	mov.u32 	%r11, %tid.x;
	mad.lo.s32 	%r12, %r9, %r10, %r11;
	setp.ne.s32 	%p1, %r12, %r8;
	@%p1 bra 	$L__BB1_3;
	mul.wide.s32 	%rd7, %r8, 4;
	add.s64 	%rd8, %rd3, %rd7;
	ld.global.u32 	%r17, [%rd8];
	mad.lo.s32 	%r13, %r17, 5, %r8;
	mul.wide.s32 	%rd9, %r13, 4;
	add.s64 	%rd10, %rd2, %rd9;
	ld.global.u32 	%r16, [%rd10];
	st.global.u32 	[%rd1], %r16;
	setp.eq.s32 	%p2, %r17, %r7;
	@%p2 bra 	$L__BB1_3;
$L__BB1_2:
	mul.wide.s32 	%rd11, %r17, 4;
	add.s64 	%rd12, %rd3, %rd11;
	ld.global.u32 	%r5, [%rd12];
	mad.lo.s32 	%r14, %r5, 5, %r17;
	mul.wide.s32 	%rd13, %r14, 4;
	add.s64 	%rd14, %rd2, %rd13;
	ld.global.u32 	%r15, [%rd14];
	min.s32 	%r16, %r16, %r15;
	st.global.u32 	[%rd1], %r16;
	setp.ne.s32 	%p3, %r5, %r7;
	mov.u32 	%r17, %r5;
	@%p3 bra 	$L__BB1_2;
$L__BB1_3:
	ret;

}
	// .globl	_Z31cuda_update_residual_capacitiesPiS_S_ii
.visible .entry _Z31cuda_update_residual_capacitiesPiS_S_ii(
	.param .u64 .ptr .align 1 _Z31cuda_update_residual_capacitiesPiS_S_ii_param_0,
	.param .u64 .ptr .align 1 _Z31cuda_update_residual_capacitiesPiS_S_ii_param_1,
	.param .u64 .ptr .align 1 _Z31cuda_update_residual_capacitiesPiS_S_ii_param_2,
	.param .u32 _Z31cuda_update_residual_capacitiesPiS_S_ii_param_3,
	.param .u32 _Z31cuda_update_residual_capacitiesPiS_S_ii_param_4
)
{
	.reg .pred 	%p<4>;
	.reg .b32 	%r<19>;
	.reg .b64 	%rd<15>;

	ld.param.u64 	%rd4, [_Z31cuda_update_residual_capacitiesPiS_S_ii_param_0];
	ld.param.u64 	%rd6, [_Z31cuda_update_residual_capacitiesPiS_S_ii_param_1];
	ld.param.u64 	%rd5, [_Z31cuda_update_residual_capacitiesPiS_S_ii_param_2];
	ld.param.u32 	%r4, [_Z31cuda_update_residual_capacitiesPiS_S_ii_param_3];
	ld.param.u32 	%r5, [_Z31cuda_update_residual_capacitiesPiS_S_ii_param_4];
	cvta.to.global.u64 	%rd1, %rd6;
	mov.u32 	%r6, %ctaid.x;
	mov.u32 	%r7, %ntid.x;
	mov.u32 	%r8, %tid.x;
	mad.lo.s32 	%r9, %r6, %r7, %r8;
	setp.ne.s32 	%p1, %r9, %r5;
	@%p1 bra 	$L__BB2_4;
	mul.wide.s32 	%rd7, %r5, 4;
	add.s64 	%rd8, %rd1, %rd7;
	ld.global.u32 	%r18, [%rd8];
	setp.eq.s32 	%p2, %r18, %r4;
	@%p2 bra 	$L__BB2_4;
	cvta.to.global.u64 	%rd2, %rd4;
	cvta.to.global.u64 	%rd3, %rd5;
$L__BB2_3:
	mul.wide.s32 	%rd9, %r18, 4;
	add.s64 	%rd10, %rd1, %rd9;
	ld.global.u32 	%r3, [%rd10];
	ld.global.u32 	%r10, [%rd3];
	mad.lo.s32 	%r11, %r3, 5, %r18;
	mul.wide.s32 	%rd11, %r11, 4;
	add.s64 	%rd12, %rd2, %rd11;
	ld.global.u32 	%r12, [%rd12];
	sub.s32 	%r13, %r12, %r10;
	st.global.u32 	[%rd12], %r13;
	ld.global.u32 	%r14, [%rd3];
	mad.lo.s32 	%r15, %r18, 5, %r3;
	mul.wide.s32 	%rd13, %r15, 4;
	add.s64 	%rd14, %rd2, %rd13;
	ld.global.u32 	%r16, [%rd14];
	add.s32 	%r17, %r16, %r14;
	st.global.u32 	[%rd14], %r17;
	setp.ne.s32 	%p3, %r3, %r4;
	mov.u32 	%r18, %r3;
	@%p3 bra 	$L__BB2_3;
$L__BB2_4:
	ret;

}


// ===== COMPILED SASS (sm_100) =====

	.target	sm_100

	.elftype	@"ET_EXEC"


//--------------------- .note.nv.tkinfo           --------------------------
	.section	.note.nv.tkinfo,"",@"SHT_NOTE"
	.sectionflags	@"SHF_NOTE_NV_TKINFO"
	.tkinfo
        /*0018*/ 	.word	0x00000002
        /*0030*/ 	.string	""
        /*0030*/ 	.string	"ptxas"
        /*0030*/ 	.string	"Cuda compilation tools, release 13.0, V13.0.88"
        /*0030*/ 	.string	"Build cuda_13.0.r13.0/compiler.36424714_0"
        /*0030*/ 	.string	"-arch sm_100 -m 64 "



//--------------------- .note.nv.cuinfo           --------------------------
	.section	.note.nv.cuinfo,"",@"SHT_NOTE"
	.sectionflags	@"SHF_NOTE_NV_CUINFO"
        /*0018*/ 	.short	0x0002
        /*001a*/ 	.short	0x0064
        /*001c*/ 	.short	0x0082
	.zero		2


//--------------------- .nv.info                  --------------------------
	.section	.nv.info,"",@"SHT_CUDA_INFO"
	.align	4


	//----- nvinfo : EIATTR_REGCOUNT
	.align		4
        /*0000*/ 	.byte	0x04, 0x2f
        /*0002*/ 	.short	(.L_1 - .L_0)
	.align		4
.L_0:
        /*0004*/ 	.word	index@(_Z8cuda_bfsPiPbS_iS0_)
        /*0008*/ 	.word	0x0000000c


	//----- nvinfo : EIATTR_FRAME_SIZE
	.align		4
.L_1:
        /*000c*/ 	.byte	0x04, 0x11
        /*000e*/ 	.short	(.L_3 - .L_2)
	.align		4
.L_2:
        /*0010*/ 	.word	index@(_Z8cuda_bfsPiPbS_iS0_)
        /*0014*/ 	.word	0x00000000


	//----- nvinfo : EIATTR_REGCOUNT
	.align		4
.L_3:
        /*0018*/ 	.byte	0x04, 0x2f
        /*001a*/ 	.short	(.L_5 - .L_4)
	.align		4
.L_4:
        /*001c*/ 	.word	index@(_Z24cuda_calculate_path_flowPiS_S_ii)
        /*0020*/ 	.word	0x00000012


	//----- nvinfo : EIATTR_FRAME_SIZE
	.align		4
.L_5:
        /*0024*/ 	.byte	0x04, 0x11
        /*0026*/ 	.short	(.L_7 - .L_6)
	.align		4
.L_6:
        /*0028*/ 	.word	index@(_Z24cuda_calculate_path_flowPiS_S_ii)
        /*002c*/ 	.word	0x00000000


	//----- nvinfo : EIATTR_REGCOUNT
	.align		4
.L_7:
        /*0030*/ 	.byte	0x04, 0x2f
        /*0032*/ 	.short	(.L_9 - .L_8)
	.align		4
.L_8:
        /*0034*/ 	.word	index@(_Z31cuda_update_residual_capacitiesPiS_S_ii)
        /*0038*/ 	.word	0x00000012


	//----- nvinfo : EIATTR_FRAME_SIZE
	.align		4
.L_9:
        /*003c*/ 	.byte	0x04, 0x11
        /*003e*/ 	.short	(.L_11 - .L_10)
	.align		4
.L_10:
        /*0040*/ 	.word	index@(_Z31cuda_update_residual_capacitiesPiS_S_ii)
        /*0044*/ 	.word	0x00000000


	//----- nvinfo : EIATTR_MIN_STACK_SIZE
	.align		4
.L_11:
        /*0048*/ 	.byte	0x04, 0x12
        /*004a*/ 	.short	(.L_13 - .L_12)
	.align		4
.L_12:
        /*004c*/ 	.word	index@(_Z31cuda_update_residual_capacitiesPiS_S_ii)
        /*0050*/ 	.word	0x00000000


	//----- nvinfo : EIATTR_MIN_STACK_SIZE
	.align		4
.L_13:
        /*0054*/ 	.byte	0x04, 0x12
        /*0056*/ 	.short	(.L_15 - .L_14)
	.align		4
.L_14:
        /*0058*/ 	.word	index@(_Z24cuda_calculate_path_flowPiS_S_ii)
        /*005c*/ 	.word	0x00000000


	//----- nvinfo : EIATTR_MIN_STACK_SIZE
	.align		4
.L_15:
        /*0060*/ 	.byte	0x04, 0x12
        /*0062*/ 	.short	(.L_17 - .L_16)
	.align		4
.L_16:
        /*0064*/ 	.word	index@(_Z8cuda_bfsPiPbS_iS0_)
        /*0068*/ 	.word	0x00000000
.L_17:


//--------------------- .nv.compat                --------------------------
	.section	.nv.compat,"",@"SHT_CUDA_COMPAT_INFO"
	.align	4
        /*0000*/ 	.byte	0x02, 0x09, 0x00, 0x00, 0x02, 0x02, 0x01, 0x00, 0x02, 0x05, 0x05, 0x00, 0x03, 0x07, 0x01, 0x01
        /*0010*/ 	.byte	0x02, 0x03, 0x00, 0x00, 0x02, 0x06, 0x01, 0x00, 0x04, 0x0b, 0x08, 0x00, 0x09, 0x00, 0x00, 0x00
        /*0020*/ 	.byte	0x00, 0x00, 0x00, 0x00


//--------------------- .nv.info._Z31cuda_update_residual_capacitiesPiS_S_ii --------------------------
	.section	.nv.info._Z31cuda_update_residual_capacitiesPiS_S_ii,"",@"SHT_CUDA_INFO"
	.sectionflags	@""
	.align	4


	//----- nvinfo : EIATTR_CUDA_API_VERSION
	.align		4
        /*0000*/ 	.byte	0x04, 0x37
        /*0002*/ 	.short	(.L_19 - .L_18)
.L_18:
        /*0004*/ 	.word	0x00000082


	//----- nvinfo : EIATTR_KPARAM_INFO
	.align		4
.L_19:
        /*0008*/ 	.byte	0x04, 0x17
        /*000a*/ 	.short	(.L_21 - .L_20)
.L_20:
        /*000c*/ 	.word	0x00000000
        /*0010*/ 	.short	0x0004
        /*0012*/ 	.short	0x001c
        /*0014*/ 	.byte	0x00, 0xf0, 0x11, 0x00


	//----- nvinfo : EIATTR_KPARAM_INFO
	.align		4
.L_21:
        /*0018*/ 	.byte	0x04, 0x17
        /*001a*/ 	.short	(.L_23 - .L_22)
.L_22:
        /*001c*/ 	.word	0x00000000
        /*0020*/ 	.short	0x0003
        /*0022*/ 	.short	0x0018
        /*0024*/ 	.byte	0x00, 0xf0, 0x11, 0x00


	//----- nvinfo : EIATTR_KPARAM_INFO
	.align		4
.L_23:
        /*0028*/ 	.byte	0x04, 0x17
        /*002a*/ 	.short	(.L_25 - .L_24)
.L_24:
        /*002c*/ 	.word	0x00000000
        /*0030*/ 	.short	0x0002
        /*0032*/ 	.short	0x0010
        /*0034*/ 	.byte	0x00, 0xf5, 0x21, 0x00


	//----- nvinfo : EIATTR_KPARAM_INFO
	.align		4
.L_25:
        /*0038*/ 	.byte	0x04, 0x17
        /*003a*/ 	.short	(.L_27 - .L_26)
.L_26:
        /*003c*/ 	.word	0x00000000
        /*0040*/ 	.short	0x0001
        /*0042*/ 	.short	0x0008
        /*0044*/ 	.byte	0x00, 0xf5, 0x21, 0x00


	//----- nvinfo : EIATTR_KPARAM_INFO
	.align		4
.L_27:
        /*0048*/ 	.byte	0x04, 0x17
        /*004a*/ 	.short	(.L_29 - .L_28)
.L_28:
        /*004c*/ 	.word	0x00000000
        /*0050*/ 	.short	0x0000
        /*0052*/ 	.short	0x0000
        /*0054*/ 	.byte	0x00, 0xf5, 0x21, 0x00


	//----- nvinfo : EIATTR_SPARSE_MMA_MASK
	.align		4
.L_29:
        /*0058*/ 	.byte	0x03, 0x50
        /*005a*/ 	.short	0x0000


	//----- nvinfo : EIATTR_MAXREG_COUNT
	.align		4
        /*005c*/ 	.byte	0x03, 0x1b
        /*005e*/ 	.short	0x00ff


	//----- nvinfo : EIATTR_MERCURY_ISA_VERSION
	.align		4
        /*0060*/ 	.byte	0x03, 0x5f
        /*0062*/ 	.short	0x0101


	//----- nvinfo : EIATTR_VRC_CTA_INIT_COUNT
	.align		4
        /*0064*/ 	.byte	0x02, 0x4a
	.zero		1
	.zero		1


	//----- nvinfo : EIATTR_EXIT_INSTR_OFFSETS
	.align		4
        /*0068*/ 	.byte	0x04, 0x1c
        /*006a*/ 	.short	(.L_31 - .L_30)


	//   ....[0]....
.L_30:
        /*006c*/ 	.word	0x00000070


	//   ....[1]....
        /*0070*/ 	.word	0x000000e0


	//   ....[2]....
        /*0074*/ 	.word	0x00000220


	//----- nvinfo : EIATTR_CBANK_PARAM_SIZE
	.align		4
.L_31:
        /*0078*/ 	.byte	0x03, 0x19
        /*007a*/ 	.short	0x0020


	//----- nvinfo : EIATTR_PARAM_CBANK
	.align		4
        /*007c*/ 	.byte	0x04, 0x0a
        /*007e*/ 	.short	(.L_33 - .L_32)
	.align		4
.L_32:
        /*0080*/ 	.word	index@(.nv.constant0._Z31cuda_update_residual_capacitiesPiS_S_ii)
        /*0084*/ 	.short	0x0380
        /*0086*/ 	.short	0x0020


	//----- nvinfo : EIATTR_SW_WAR
	.align		4
.L_33:
        /*0088*/ 	.byte	0x04, 0x36
        /*008a*/ 	.short	(.L_35 - .L_34)
.L_34:
        /*008c*/ 	.word	0x00000008
.L_35:


//--------------------- .nv.info._Z24cuda_calculate_path_flowPiS_S_ii --------------------------
	.section	.nv.info._Z24cuda_calculate_path_flowPiS_S_ii,"",@"SHT_CUDA_INFO"
	.sectionflags	@""
	.align	4


	//----- nvinfo : EIATTR_CUDA_API_VERSION
	.align		4
        /*0000*/ 	.byte	0x04, 0x37
        /*0002*/ 	.short	(.L_37 - .L_36)
.L_36:
        /*0004*/ 	.word	0x00000082


	//----- nvinfo : EIATTR_KPARAM_INFO
	.align		4
.L_37:
        /*0008*/ 	.byte	0x04, 0x17
        /*000a*/ 	.short	(.L_39 - .L_38)
.L_38:
        /*000c*/ 	.word	0x00000000
        /*0010*/ 	.short	0x0004
        /*0012*/ 	.short	0x001c
        /*0014*/ 	.byte	0x00, 0xf0, 0x11, 0x00


	//----- nvinfo : EIATTR_KPARAM_INFO
	.align		4
.L_39:
        /*0018*/ 	.byte	0x04, 0x17
        /*001a*/ 	.short	(.L_41 - .L_40)
.L_40:
        /*001c*/ 	.word	0x00000000
        /*0020*/ 	.short	0x0003
        /*0022*/ 	.short	0x0018
        /*0024*/ 	.byte	0x00, 0xf0, 0x11, 0x00


	//----- nvinfo : EIATTR_KPARAM_INFO
	.align		4
.L_41:
        /*0028*/ 	.byte	0x04, 0x17
        /*002a*/ 	.short	(.L_43 - .L_42)
.L_42:
        /*002c*/ 	.word	0x00000000
        /*0030*/ 	.short	0x0002
        /*0032*/ 	.short	0x0010
        /*0034*/ 	.byte	0x00, 0xf5, 0x21, 0x00


	//----- nvinfo : EIATTR_KPARAM_INFO
	.align		4
.L_43:
        /*0038*/ 	.byte	0x04, 0x17
        /*003a*/ 	.short	(.L_45 - .L_44)
.L_44:
        /*003c*/ 	.word	0x00000000
        /*0040*/ 	.short	0x0001
        /*0042*/ 	.short	0x0008
        /*0044*/ 	.byte	0x00, 0xf5, 0x21, 0x00


	//----- nvinfo : EIATTR_KPARAM_INFO
	.align		4
.L_45:
        /*0048*/ 	.byte	0x04, 0x17
        /*004a*/ 	.short	(.L_47 - .L_46)
.L_46:
        /*004c*/ 	.word	0x00000000
        /*0050*/ 	.short	0x0000
        /*0052*/ 	.short	0x0000
        /*0054*/ 	.byte	0x00, 0xf5, 0x21, 0x00


	//----- nvinfo : EIATTR_SPARSE_MMA_MASK
	.align		4
.L_47:
        /*0058*/ 	.byte	0x03, 0x50
        /*005a*/ 	.short	0x0000


	//----- nvinfo : EIATTR_MAXREG_COUNT
	.align		4
        /*005c*/ 	.byte	0x03, 0x1b
        /*005e*/ 	.short	0x00ff


	//----- nvinfo : EIATTR_MERCURY_ISA_VERSION
	.align		4
        /*0060*/ 	.byte	0x03, 0x5f
        /*0062*/ 	.short	0x0101


	//----- nvinfo : EIATTR_VRC_CTA_INIT_COUNT
	.align		4
        /*0064*/ 	.byte	0x02, 0x4a
	.zero		1
	.zero		1


	//----- nvinfo : EIATTR_EXIT_INSTR_OFFSETS
	.align		4
        /*0068*/ 	.byte	0x04, 0x1c
        /*006a*/ 	.short	(.L_49 - .L_48)


	//   ....[0]....
.L_48:
        /*006c*/ 	.word	0x00000070


	//   ....[1]....
        /*0070*/ 	.word	0x00000140


	//   ....[2]....
        /*0074*/ 	.word	0x00000210


	//----- nvinfo : EIATTR_CBANK_PARAM_SIZE
	.align		4
.L_49:
        /*0078*/ 	.byte	0x03, 0x19
        /*007a*/ 	.short	0x0020


	//----- nvinfo : EIATTR_PARAM_CBANK
	.align		4
        /*007c*/ 	.byte	0x04, 0x0a
        /*007e*/ 	.short	(.L_51 - .L_50)
	.align		4
.L_50:
        /*0080*/ 	.word	index@(.nv.constant0._Z24cuda_calculate_path_flowPiS_S_ii)
        /*0084*/ 	.short	0x0380
        /*0086*/ 	.short	0x0020


	//----- nvinfo : EIATTR_SW_WAR
	.align		4
.L_51:
        /*0088*/ 	.byte	0x04, 0x36
        /*008a*/ 	.short	(.L_53 - .L_52)
.L_52:
        /*008c*/ 	.word	0x00000008
.L_53:


//--------------------- .nv.info._Z8cuda_bfsPiPbS_iS0_ --------------------------
	.section	.nv.info._Z8cuda_bfsPiPbS_iS0_,"",@"SHT_CUDA_INFO"
	.sectionflags	@""
	.align	4


	//----- nvinfo : EIATTR_CUDA_API_VERSION
	.align		4
        /*0000*/ 	.byte	0x04, 0x37
        /*0002*/ 	.short	(.L_55 - .L_54)
.L_54:
        /*0004*/ 	.word	0x00000082


	//----- nvinfo : EIATTR_KPARAM_INFO
	.align		4
.L_55:
        /*0008*/ 	.byte	0x04, 0x17
        /*000a*/ 	.short	(.L_57 - .L_56)
.L_56:
        /*000c*/ 	.word	0x00000000
        /*0010*/ 	.short	0x0004
        /*0012*/ 	.short	0x0020
        /*0014*/ 	.byte	0x00, 0xf5, 0x21, 0x00


	//----- nvinfo : EIATTR_KPARAM_INFO
	.align		4
.L_57:
        /*0018*/ 	.byte	0x04, 0x17
        /*001a*/ 	.short	(.L_59 - .L_58)
.L_58:
        /*001c*/ 	.word	0x00000000
        /*0020*/ 	.short	0x0003
        /*0022*/ 	.short	0x0018
        /*0024*/ 	.byte	0x00, 0xf0, 0x11, 0x00


	//----- nvinfo : EIATTR_KPARAM_INFO
	.align		4
.L_59:
        /*0028*/ 	.byte	0x04, 0x17
        /*002a*/ 	.short	(.L_61 - .L_60)
.L_60:
        /*002c*/ 	.word	0x00000000
        /*0030*/ 	.short	0x0002
        /*0032*/ 	.short	0x0010
        /*0034*/ 	.byte	0x00, 0xf5, 0x21, 0x00


	//----- nvinfo : EIATTR_KPARAM_INFO
	.align		4
.L_61:
        /*0038*/ 	.byte	0x04, 0x17
        /*003a*/ 	.short	(.L_63 - .L_62)
.L_62:
        /*003c*/ 	.word	0x00000000
        /*0040*/ 	.short	0x0001
        /*0042*/ 	.short	0x0008
        /*0044*/ 	.byte	0x00, 0xf5, 0x21, 0x00


	//----- nvinfo : EIATTR_KPARAM_INFO
	.align		4
.L_63:
        /*0048*/ 	.byte	0x04, 0x17
        /*004a*/ 	.short	(.L_65 - .L_64)
.L_64:
        /*004c*/ 	.word	0x00000000
        /*0050*/ 	.short	0x0000
        /*0052*/ 	.short	0x0000
        /*0054*/ 	.byte	0x00, 0xf5, 0x21, 0x00


	//----- nvinfo : EIATTR_SPARSE_MMA_MASK
	.align		4
.L_65:
        /*0058*/ 	.byte	0x03, 0x50
        /*005a*/ 	.short	0x0000


	//----- nvinfo : EIATTR_MAXREG_COUNT
	.align		4
        /*005c*/ 	.byte	0x03, 0x1b
        /*005e*/ 	.short	0x00ff


	//----- nvinfo : EIATTR_MERCURY_ISA_VERSION
	.align		4
        /*0060*/ 	.byte	0x03, 0x5f
        /*0062*/ 	.short	0x0101


	//----- nvinfo : EIATTR_VRC_CTA_INIT_COUNT
	.align		4
        /*0064*/ 	.byte	0x02, 0x4a
	.zero		1
	.zero		1


	//----- nvinfo : EIATTR_EXIT_INSTR_OFFSETS
	.align		4
        /*0068*/ 	.byte	0x04, 0x1c
        /*006a*/ 	.short	(.L_67 - .L_66)


	//   ....[0]....
.L_66:
        /*006c*/ 	.word	0x000000b0


	//   ....[1]....
        /*0070*/ 	.word	0x000000f0


	//   ....[2]....
        /*0074*/ 	.word	0x000003b0


	//   ....[3]....
        /*0078*/ 	.word	0x000003e0


	//   ....[4]....
        /*007c*/ 	.word	0x00000410


	//   ....[5]....
        /*0080*/ 	.word	0x00000430


	//----- nvinfo : EIATTR_CRS_STACK_SIZE
	.align		4
.L_67:
        /*0084*/ 	.byte	0x04, 0x1e
        /*0086*/ 	.short	(.L_69 - .L_68)
.L_68:
        /*0088*/ 	.word	0x00000000


	//----- nvinfo : EIATTR_CBANK_PARAM_SIZE
	.align		4
.L_69:
        /*008c*/ 	.byte	0x03, 0x19
        /*008e*/ 	.short	0x0028


	//----- nvinfo : EIATTR_PARAM_CBANK
	.align		4
        /*0090*/ 	.byte	0x04, 0x0a
        /*0092*/ 	.short	(.L_71 - .L_70)
	.align		4
.L_70:
        /*0094*/ 	.word	index@(.nv.constant0._Z8cuda_bfsPiPbS_iS0_)
        /*0098*/ 	.short	0x0380
        /*009a*/ 	.short	0x0028


	//----- nvinfo : EIATTR_SW_WAR
	.align		4
.L_71:
        /*009c*/ 	.byte	0x04, 0x36
        /*009e*/ 	.short	(.L_73 - .L_72)
.L_72:
        /*00a0*/ 	.word	0x00000008
.L_73:


//--------------------- .nv.callgraph             --------------------------
	.section	.nv.callgraph,"",@"SHT_CUDA_CALLGRAPH"
	.align	4
	.sectionentsize	8
	.align		4
        /*0000*/ 	.word	0x00000000
	.align		4
        /*0004*/ 	.word	0xffffffff
	.align		4
        /*0008*/ 	.word	0x00000000
	.align		4
        /*000c*/ 	.word	0xfffffffe
	.align		4
        /*0010*/ 	.word	0x00000000
	.align		4
        /*0014*/ 	.word	0xfffffffd
	.align		4
        /*0018*/ 	.word	0x00000000
	.align		4
        /*001c*/ 	.word	0xfffffffc


//--------------------- .text._Z31cuda_update_residual_capacitiesPiS_S_ii --------------------------
	.section	.text._Z31cuda_update_residual_capacitiesPiS_S_ii,"ax",@progbits
	.align	128
        .global         _Z31cuda_update_residual_capacitiesPiS_S_ii
        .type           _Z31cuda_update_residual_capacitiesPiS_S_ii,@function
        .size           _Z31cuda_update_residual_capacitiesPiS_S_ii,(.L_x_10 - _Z31cuda_update_residual_capacitiesPiS_S_ii)
        .other          _Z31cuda_update_residual_capacitiesPiS_S_ii,@"STO_CUDA_ENTRY STV_DEFAULT"
_Z31cuda_update_residual_capacitiesPiS_S_ii:
.text._Z31cuda_update_residual_capacitiesPiS_S_ii:
[----:B------:R-:W-:Y:S01]  /*0000*/  LDC R1, c[0x0][0x37c] ;  /* 0x0000df00ff017b82 */ /* 0x000fe20000000800 */
[----:B------:R-:W0:Y:S07]  /*0010*/  S2R R3, SR_TID.X ;  /* 0x0000000000037919 */ /* 0x000e2e0000002100 */
[----:B------:R-:W0:Y:S08]  /*0020*/  S2UR UR4, SR_CTAID.X ;  /* 0x00000000000479c3 */ /* 0x000e300000002500 */
[----:B------:R-:W0:Y:S08]  /*0030*/  LDC R0, c[0x0][0x360] ;  /* 0x0000d800ff007b82 */ /* 0x000e300000000800 */
[----:B------:R-:W1:Y:S01]  /*0040*/  LDC R5, c[0x0][0x39c] ;  /* 0x0000e700ff057b82 */ /* 0x000e620000000800 */
[----:B0-----:R-:W-:-:S05]  /*0050*/  IMAD R0, R0, UR4, R3 ;  /* 0x0000000400007c24 */ /* 0x001fca000f8e0203 */
[----:B-1----:R-:W-:-:S13]  /*0060*/  ISETP.NE.AND P0, PT, R0, R5, PT ;  /* 0x000000050000720c */ /* 0x002fda0003f05270 */
[----:B------:R-:W-:Y:S05]  /*0070*/  @P0 EXIT ;  /* 0x000000000000094d */ /* 0x000fea0003800000 */
[----:B------:R-:W0:Y:S01]  /*0080*/  LDC.64 R2, c[0x0][0x388] ;  /* 0x0000e200ff027b82 */ /* 0x000e220000000a00 */
[----:B------:R-:W1:Y:S01]  /*0090*/  LDCU.64 UR4, c[0x0][0x358] ;  /* 0x00006b00ff0477ac */ /* 0x000e620008000a00 */
[----:B------:R-:W2:Y:S01]  /*00a0*/  LDCU UR6, c[0x0][0x398] ;  /* 0x00007300ff0677ac */ /* 0x000ea20008000800 */
[----:B0-----:R-:W-:-:S05]  /*00b0*/  IMAD.WIDE R4, R5, 0x4, R2 ;  /* 0x0000000405047825 */ /* 0x001fca00078e0202 */
[----:B-1----:R-:W2:Y:S02]  /*00c0*/  LDG.E R0, desc[UR4][R4.64] ;  /* 0x0000000404007981 */ /* 0x002ea4000c1e1900 */
[----:B--2---:R-:W-:-:S13]  /*00d0*/  ISETP.NE.AND P0, PT, R0, UR6, PT ;  /* 0x0000000600007c0c */ /* 0x004fda000bf05270 */
[----:B------:R-:W-:Y:S05]  /*00e0*/  @!P0 EXIT ;  /* 0x000000000000894d */ /* 0x000fea0003800000 */
[----:B------:R-:W0:Y:S02]  /*00f0*/  LDC.64 R4, c[0x0][0x390] ;  /* 0x0000e400ff047b82 */ /* 0x000e240000000a00 */
.L_x_0:
[----:B------:R-:W-:Y:S01]  /*0100*/  IMAD.WIDE R6, R0, 0x4, R2 ;  /* 0x0000000400067825 */ /* 0x000fe200078e0202 */
[----:B-1----:R-:W1:Y:S01]  /*0110*/  LDC.64 R10, c[0x0][0x380] ;  /* 0x0000e000ff0a7b82 */ /* 0x002e620000000a00 */
[----:B0-----:R-:W2:Y:S04]  /*0120*/  LDG.E R12, desc[UR4][R4.64] ;  /* 0x00000004040c7981 */ /* 0x001ea8000c1e1900 */
[----:B------:R-:W3:Y:S02]  /*0130*/  LDG.E R7, desc[UR4][R6.64] ;  /* 0x0000000406077981 */ /* 0x000ee4000c1e1900 */
[----:B---3--:R-:W-:-:S04]  /*0140*/  IMAD R9, R7, 0x5, R0 ;  /* 0x0000000507097824 */ /* 0x008fc800078e0200 */
[----:B-1----:R-:W-:-:S05]  /*0150*/  IMAD.WIDE R8, R9, 0x4, R10 ;  /* 0x0000000409087825 */ /* 0x002fca00078e020a */
[----:B------:R-:W2:Y:S01]  /*0160*/  LDG.E R13, desc[UR4][R8.64] ;  /* 0x00000004080d7981 */ /* 0x000ea2000c1e1900 */
[----:B------:R-:W-:-:S04]  /*0170*/  IMAD R15, R0, 0x5, R7 ;  /* 0x00000005000f7824 */ /* 0x000fc800078e0207 */
[----:B------:R-:W-:Y:S01]  /*0180*/  IMAD.WIDE R10, R15, 0x4, R10 ;  /* 0x000000040f0a7825 */ /* 0x000fe200078e020a */
[----:B--2---:R-:W-:-:S05]  /*0190*/  IADD3 R13, PT, PT, -R12, R13, RZ ;  /* 0x0000000d0c0d7210 */ /* 0x004fca0007ffe1ff */
[----:B------:R1:W-:Y:S04]  /*01a0*/  STG.E desc[UR4][R8.64], R13 ;  /* 0x0000000d08007986 */ /* 0x0003e8000c101904 */
[----:B------:R-:W2:Y:S04]  /*01b0*/  LDG.E R0, desc[UR4][R4.64] ;  /* 0x0000000404007981 */ /* 0x000ea8000c1e1900 */
[----:B------:R-:W2:Y:S01]  /*01c0*/  LDG.E R15, desc[UR4][R10.64] ;  /* 0x000000040a0f7981 */ /* 0x000ea2000c1e1900 */
[----:B------:R-:W-:Y:S02]  /*01d0*/  ISETP.NE.AND P0, PT, R7, UR6, PT ;  /* 0x0000000607007c0c */ /* 0x000fe4000bf05270 */
[----:B--2---:R-:W-:-:S02]  /*01e0*/  IADD3 R15, PT, PT, R0, R15, RZ ;  /* 0x0000000f000f7210 */ /* 0x004fc40007ffe0ff */
[----:B------:R-:W-:-:S03]  /*01f0*/  MOV R0, R7 ;  /* 0x0000000700007202 */ /* 0x000fc60000000f00 */
[----:B------:R1:W-:Y:S06]  /*0200*/  STG.E desc[UR4][R10.64], R15 ;  /* 0x0000000f0a007986 */ /* 0x0003ec000c101904 */
[----:B------:R-:W-:Y:S05]  /*0210*/  @P0 BRA `(.L_x_0) ;  /* 0xfffffffc00b80947 */ /* 0x000fea000383ffff */
[----:B------:R-:W-:Y:S05]  /*0220*/  EXIT ;  /* 0x000000000000794d */ /* 0x000fea0003800000 */
.L_x_1:
[----:B------:R-:W-:-:S00]  /*0230*/  BRA `(.L_x_1) ;  /* 0xfffffffc00fc7947 */ /* 0x000fc0000383ffff */
[----:B------:R-:W-:-:S00]  /*0240*/  NOP ;  /* 0x0000000000007918 */ /* 0x000fc00000000000 */
        /* <DEDUP_REMOVED lines=11> */
.L_x_10:


//--------------------- .text._Z24cuda_calculate_path_flowPiS_S_ii --------------------------
	.section	.text._Z24cuda_calculate_path_flowPiS_S_ii,"ax",@progbits
	.align	128
        .global         _Z24cuda_calculate_path_flowPiS_S_ii
        .type           _Z24cuda_calculate_path_flowPiS_S_ii,@function
        .size           _Z24cuda_calculate_path_flowPiS_S_ii,(.L_x_11 - _Z24cuda_calculate_path_flowPiS_S_ii)
        .other          _Z24cuda_calculate_path_flowPiS_S_ii,@"STO_CUDA_ENTRY STV_DEFAULT"
_Z24cuda_calculate_path_flowPiS_S_ii:
.text._Z24cuda_calculate_path_flowPiS_S_ii:
        /* <DEDUP_REMOVED lines=10> */
[----:B------:R-:W2:Y:S06]  /*00a0*/  LDCU UR6, c[0x0][0x398] ;  /* 0x00007300ff0677ac */ /* 0x000eac0008000800 */
[----:B------:R-:W3:Y:S01]  /*00b0*/  LDC.64 R4, c[0x0][0x380] ;  /* 0x0000e000ff047b82 */ /* 0x000ee20000000a00 */
[----:B0-----:R-:W-:-:S06]  /*00c0*/  IMAD.WIDE R6, R9, 0x4, R2 ;  /* 0x0000000409067825 */ /* 0x001fcc00078e0202 */
[----:B-1----:R-:W4:Y:S01]  /*00d0*/  LDG.E R6, desc[UR4][R6.64] ;  /* 0x0000000406067981 */ /* 0x002f22000c1e1900 */
[----:B------:R-:W0:Y:S01]  /*00e0*/  LDC.64 R10, c[0x0][0x390] ;  /* 0x0000e400ff0a7b82 */ /* 0x000e220000000a00 */
[----:B----4-:R-:W-:-:S04]  /*00f0*/  IMAD R9, R6, 0x5, R9 ;  /* 0x0000000506097824 */ /* 0x010fc800078e0209 */
[----:B---3--:R-:W-:-:S06]  /*0100*/  IMAD.WIDE R8, R9, 0x4, R4 ;  /* 0x0000000409087825 */ /* 0x008fcc00078e0204 */
[----:B------:R-:W0:Y:S01]  /*0110*/  LDG.E R9, desc[UR4][R8.64] ;  /* 0x0000000408097981 */ /* 0x000e22000c1e1900 */
[----:B--2---:R-:W-:-:S03]  /*0120*/  ISETP.NE.AND P0, PT, R6, UR6, PT ;  /* 0x0000000606007c0c */ /* 0x004fc6000bf05270 */
[----:B0-----:R0:W-:Y:S10]  /*0130*/  STG.E desc[UR4][R10.64], R9 ;  /* 0x000000090a007986 */ /* 0x0011f4000c101904 */
[----:B------:R-:W-:Y:S05]  /*0140*/  @!P0 EXIT ;  /* 0x000000000000894d */ /* 0x000fea0003800000 */
[----:B------:R-:W-:Y:S02]  /*0150*/  MOV R13, R6 ;  /* 0x00000006000d7202 */ /* 0x000fe40000000f00 */
[----:B------:R-:W-:-:S07]  /*0160*/  MOV R15, R9 ;  /* 0x00000009000f7202 */ /* 0x000fce0000000f00 */
.L_x_2:
[----:B------:R-:W-:-:S06]  /*0170*/  IMAD.WIDE R6, R13, 0x4, R2 ;  /* 0x000000040d067825 */ /* 0x000fcc00078e0202 */
[----:B------:R-:W0:Y:S02]  /*0180*/  LDG.E R6, desc[UR4][R6.64] ;  /* 0x0000000406067981 */ /* 0x000e24000c1e1900 */
[----:B0-----:R-:W-:-:S04]  /*0190*/  IMAD R9, R6, 0x5, R13 ;  /* 0x0000000506097824 */ /* 0x001fc800078e020d */
[----:B------:R-:W-:-:S06]  /*01a0*/  IMAD.WIDE R8, R9, 0x4, R4 ;  /* 0x0000000409087825 */ /* 0x000fcc00078e0204 */
[----:B------:R-:W2:Y:S01]  /*01b0*/  LDG.E R8, desc[UR4][R8.64] ;  /* 0x0000000408087981 */ /* 0x000ea2000c1e1900 */
[----:B------:R-:W-:Y:S02]  /*01c0*/  ISETP.NE.AND P0, PT, R6, UR6, PT ;  /* 0x0000000606007c0c */ /* 0x000fe4000bf05270 */
[----:B------:R-:W-:Y:S02]  /*01d0*/  MOV R13, R6 ;  /* 0x00000006000d7202 */ /* 0x000fe40000000f00 */
[----:B-12---:R-:W-:-:S05]  /*01e0*/  VIMNMX R15, PT, PT, R8, R15, PT ;  /* 0x0000000f080f7248 */ /* 0x006fca0003fe0100 */
[----:B------:R1:W-:Y:S04]  /*01f0*/  STG.E desc[UR4][R10.64], R15 ;  /* 0x0000000f0a007986 */ /* 0x0003e8000c101904 */
[----:B------:R-:W-:Y:S05]  /*0200*/  @P0 BRA `(.L_x_2) ;  /* 0xfffffffc00d80947 */ /* 0x000fea000383ffff */
[----:B------:R-:W-:Y:S05]  /*0210*/  EXIT ;  /* 0x000000000000794d */ /* 0x000fea0003800000 */
.L_x_3:
        /* <DEDUP_REMOVED lines=14> */
.L_x_11:


//--------------------- .text._Z8cuda_bfsPiPbS_iS0_ --------------------------
	.section	.text._Z8cuda_bfsPiPbS_iS0_,"ax",@progbits
	.align	128
        .global         _Z8cuda_bfsPiPbS_iS0_
        .type           _Z8cuda_bfsPiPbS_iS0_,@function
        .size           _Z8cuda_bfsPiPbS_iS0_,(.L_x_12 - _Z8cuda_bfsPiPbS_iS0_)
        .other          _Z8cuda_bfsPiPbS_iS0_,@"STO_CUDA_ENTRY STV_DEFAULT"
_Z8cuda_bfsPiPbS_iS0_:
.text._Z8cuda_bfsPiPbS_iS0_:
[----:B------:R-:W-:Y:S01]  /*0000*/  LDC R1, c[0x0][0x37c] ;  /* 0x0000df00ff017b82 */ /* 0x000fe20000000800 */
[----:B------:R-:W0:Y:S07]  /*0010*/  S2R R3, SR_TID.X ;  /* 0x0000000000037919 */ /* 0x000e2e0000002100 */
[----:B------:R-:W0:Y:S01]  /*0020*/  S2UR UR6, SR_CTAID.X ;  /* 0x00000000000679c3 */ /* 0x000e220000002500 */
[----:B------:R-:W1:Y:S01]  /*0030*/  LDCU.64 UR8, c[0x0][0x388] ;  /* 0x00007100ff0877ac */ /* 0x000e620008000a00 */
[----:B------:R-:W2:Y:S06]  /*0040*/  LDCU.64 UR4, c[0x0][0x358] ;  /* 0x00006b00ff0477ac */ /* 0x000eac0008000a00 */
[----:B------:R-:W0:Y:S02]  /*0050*/  LDC R0, c[0x0][0x360] ;  /* 0x0000d800ff007b82 */ /* 0x000e240000000800 */
[----:B0-----:R-:W-:-:S05]  /*0060*/  IMAD R0, R0, UR6, R3 ;  /* 0x0000000600007c24 */ /* 0x001fca000f8e0203 */
[----:B-1----:R-:W-:-:S04]  /*0070*/  IADD3 R2, P0, PT, R0, UR8, RZ ;  /* 0x0000000800027c10 */ /* 0x002fc8000ff1e0ff */
[----:B------:R-:W-:-:S05]  /*0080*/  LEA.HI.X.SX32 R3, R0, UR9, 0x1, P0 ;  /* 0x0000000900037c11 */ /* 0x000fca00080f0eff */
[----:B--2---:R-:W2:Y:S02]  /*0090*/  LDG.E.U8 R4, desc[UR4][R2.64] ;  /* 0x0000000402047981 */ /* 0x004ea4000c1e1100 */
[----:B--2---:R-:W-:-:S13]  /*00a0*/  ISETP.NE.AND P0, PT, R4, RZ, PT ;  /* 0x000000ff0400720c */ /* 0x004fda0003f05270 */
[----:B------:R-:W-:Y:S05]  /*00b0*/  @P0 EXIT ;  /* 0x000000000000094d */ /* 0x000fea0003800000 */
[----:B------:R-:W0:Y:S02]  /*00c0*/  LDC.64 R4, c[0x0][0x3a0] ;  /* 0x0000e800ff047b82 */ /* 0x000e240000000a00 */
[----:B0-----:R-:W2:Y:S02]  /*00d0*/  LDG.E.U8 R6, desc[UR4][R4.64] ;  /* 0x0000000404067981 */ /* 0x001ea4000c1e1100 */
[----:B--2---:R-:W-:-:S13]  /*00e0*/  ISETP.NE.AND P0, PT, R6, RZ, PT ;  /* 0x000000ff0600720c */ /* 0x004fda0003f05270 */
[----:B------:R-:W-:Y:S05]  /*00f0*/  @P0 EXIT ;  /* 0x000000000000094d */ /* 0x000fea0003800000 */
[----:B------:R-:W0:Y:S01]  /*0100*/  LDC.64 R6, c[0x0][0x390] ;  /* 0x0000e400ff067b82 */ /* 0x000e220000000a00 */
[----:B------:R-:W1:Y:S01]  /*0110*/  LDCU UR6, c[0x0][0x398] ;  /* 0x00007300ff0677ac */ /* 0x000e620008000800 */
[----:B------:R-:W-:Y:S02]  /*0120*/  IMAD.MOV.U32 R8, RZ, RZ, 0x1 ;  /* 0x00000001ff087424 */ /* 0x000fe400078e00ff */
[----:B------:R-:W-:-:S03]  /*0130*/  IMAD.MOV.U32 R9, RZ, RZ, -0x1 ;  /* 0xffffffffff097424 */ /* 0x000fc600078e00ff */
[----:B------:R2:W-:Y:S01]  /*0140*/  STG.E.U8 desc[UR4][R2.64], R8 ;  /* 0x0000000802007986 */ /* 0x0005e2000c101104 */
[C---:B-1----:R-:W-:Y:S01]  /*0150*/  ISETP.NE.AND P0, PT, R0.reuse, UR6, PT ;  /* 0x0000000600007c0c */ /* 0x042fe2000bf05270 */
[----:B0-----:R-:W-:-:S05]  /*0160*/  IMAD.WIDE R6, R0, 0x4, R6 ;  /* 0x0000000400067825 */ /* 0x001fca00078e0206 */
[----:B------:R2:W-:Y:S07]  /*0170*/  STG.E desc[UR4][R6.64], R9 ;  /* 0x0000000906007986 */ /* 0x0005ee000c101904 */
[----:B------:R-:W-:Y:S05]  /*0180*/  @!P0 BRA `(.L_x_4) ;  /* 0x0000000000a48947 */ /* 0x000fea0003800000 */
[----:B--2---:R-:W0:Y:S08]  /*0190*/  LDC.64 R2, c[0x0][0x388] ;  /* 0x0000e200ff027b82 */ /* 0x004e300000000a00 */
[----:B------:R-:W1:Y:S01]  /*01a0*/  LDC.64 R4, c[0x0][0x380] ;  /* 0x0000e000ff047b82 */ /* 0x000e620000000a00 */
[----:B0-----:R-:W2:Y:S01]  /*01b0*/  LDG.E.U8 R6, desc[UR4][R2.64] ;  /* 0x0000000402067981 */ /* 0x001ea2000c1e1100 */
[----:B------:R-:W-:-:S04]  /*01c0*/  IMAD R7, R0, 0x5, RZ ;  /* 0x0000000500077824 */ /* 0x000fc800078e02ff */
[----:B-1----:R-:W-:Y:S01]  /*01d0*/  IMAD.WIDE R4, R7, 0x4, R4 ;  /* 0x0000000407047825 */ /* 0x002fe200078e0204 */
[----:B--2---:R-:W-:-:S13]  /*01e0*/  ISETP.NE.AND P0, PT, R6, RZ, PT ;  /* 0x000000ff0600720c */ /* 0x004fda0003f05270 */
[----:B------:R-:W-:Y:S05]  /*01f0*/  @P0 BRA `(.L_x_5) ;  /* 0x0000000000100947 */ /* 0x000fea0003800000 */
[----:B------:R-:W2:Y:S02]  /*0200*/  LDG.E R6, desc[UR4][R4.64] ;  /* 0x0000000404067981 */ /* 0x000ea4000c1e1900 */
[----:B--2---:R-:W-:-:S13]  /*0210*/  ISETP.GE.AND P0, PT, R6, 0x1, PT ;  /* 0x000000010600780c */ /* 0x004fda0003f06270 */
[----:B------:R-:W0:Y:S02]  /*0220*/  @P0 LDC.64 R6, c[0x0][0x390] ;  /* 0x0000e400ff060b82 */ /* 0x000e240000000a00 */
[----:B0-----:R0:W-:Y:S02]  /*0230*/  @P0 STG.E desc[UR4][R6.64], R0 ;  /* 0x0000000006000986 */ /* 0x0011e4000c101904 */
.L_x_5:
[----:B0-----:R-:W2:Y:S02]  /*0240*/  LDG.E.U8 R6, desc[UR4][R2.64+0x1] ;  /* 0x0000010402067981 */ /* 0x001ea4000c1e1100 */
[----:B--2---:R-:W-:-:S13]  /*0250*/  ISETP.NE.AND P0, PT, R6, RZ, PT ;  /* 0x000000ff0600720c */ /* 0x004fda0003f05270 */
[----:B------:R-:W-:Y:S05]  /*0260*/  @P0 BRA `(.L_x_6) ;  /* 0x0000000000100947 */ /* 0x000fea0003800000 */
[----:B------:R-:W2:Y:S02]  /*0270*/  LDG.E R6, desc[UR4][R4.64+0x4] ;  /* 0x0000040404067981 */ /* 0x000ea4000c1e1900 */
[----:B--2---:R-:W-:-:S13]  /*0280*/  ISETP.GE.AND P0, PT, R6, 0x1, PT ;  /* 0x000000010600780c */ /* 0x004fda0003f06270 */
[----:B------:R-:W0:Y:S02]  /*0290*/  @P0 LDC.64 R6, c[0x0][0x390] ;  /* 0x0000e400ff060b82 */ /* 0x000e240000000a00 */
[----:B0-----:R0:W-:Y:S02]  /*02a0*/  @P0 STG.E desc[UR4][R6.64+0x4], R0 ;  /* 0x0000040006000986 */ /* 0x0011e4000c101904 */
.L_x_6:
[----:B0-----:R-:W2:Y:S02]  /*02b0*/  LDG.E.U8 R6, desc[UR4][R2.64+0x2] ;  /* 0x0000020402067981 */ /* 0x001ea4000c1e1100 */
[----:B--2---:R-:W-:-:S13]  /*02c0*/  ISETP.NE.AND P0, PT, R6, RZ, PT ;  /* 0x000000ff0600720c */ /* 0x004fda0003f05270 */
[----:B------:R-:W-:Y:S05]  /*02d0*/  @P0 BRA `(.L_x_7) ;  /* 0x0000000000100947 */ /* 0x000fea0003800000 */
[----:B------:R-:W2:Y:S02]  /*02e0*/  LDG.E R6, desc[UR4][R4.64+0x8] ;  /* 0x0000080404067981 */ /* 0x000ea4000c1e1900 */
[----:B--2---:R-:W-:-:S13]  /*02f0*/  ISETP.GE.AND P0, PT, R6, 0x1, PT ;  /* 0x000000010600780c */ /* 0x004fda0003f06270 */
[----:B------:R-:W0:Y:S02]  /*0300*/  @P0 LDC.64 R6, c[0x0][0x390] ;  /* 0x0000e400ff060b82 */ /* 0x000e240000000a00 */
[----:B0-----:R0:W-:Y:S02]  /*0310*/  @P0 STG.E desc[UR4][R6.64+0x8], R0 ;  /* 0x0000080006000986 */ /* 0x0011e4000c101904 */
.L_x_7:
[----:B0-----:R-:W2:Y:S02]  /*0320*/  LDG.E.U8 R6, desc[UR4][R2.64+0x3] ;  /* 0x0000030402067981 */ /* 0x001ea4000c1e1100 */
[----:B--2---:R-:W-:-:S13]  /*0330*/  ISETP.NE.AND P0, PT, R6, RZ, PT ;  /* 0x000000ff0600720c */ /* 0x004fda0003f05270 */
[----:B------:R-:W-:Y:S05]  /*0340*/  @P0 BRA `(.L_x_8) ;  /* 0x0000000000100947 */ /* 0x000fea0003800000 */
[----:B------:R-:W2:Y:S02]  /*0350*/  LDG.E R6, desc[UR4][R4.64+0xc] ;  /* 0x00000c0404067981 */ /* 0x000ea4000c1e1900 */
[----:B--2---:R-:W-:-:S13]  /*0360*/  ISETP.GE.AND P0, PT, R6, 0x1, PT ;  /* 0x000000010600780c */ /* 0x004fda0003f06270 */
[----:B------:R-:W0:Y:S02]  /*0370*/  @P0 LDC.64 R6, c[0x0][0x390] ;  /* 0x0000e400ff060b82 */ /* 0x000e240000000a00 */
[----:B0-----:R0:W-:Y:S02]  /*0380*/  @P0 STG.E desc[UR4][R6.64+0xc], R0 ;  /* 0x00000c0006000986 */ /* 0x0011e4000c101904 */
.L_x_8:
[----:B------:R-:W2:Y:S02]  /*0390*/  LDG.E.U8 R2, desc[UR4][R2.64+0x4] ;  /* 0x0000040402027981 */ /* 0x000ea4000c1e1100 */
[----:B--2---:R-:W-:-:S13]  /*03a0*/  ISETP.NE.AND P0, PT, R2, RZ, PT ;  /* 0x000000ff0200720c */ /* 0x004fda0003f05270 */
[----:B------:R-:W-:Y:S05]  /*03b0*/  @P0 EXIT ;  /* 0x000000000000094d */ /* 0x000fea0003800000 */
[----:B------:R-:W2:Y:S02]  /*03c0*/  LDG.E R4, desc[UR4][R4.64+0x10] ;  /* 0x0000100404047981 */ /* 0x000ea4000c1e1900 */
[----:B--2---:R-:W-:-:S13]  /*03d0*/  ISETP.GE.AND P0, PT, R4, 0x1, PT ;  /* 0x000000010400780c */ /* 0x004fda0003f06270 */
[----:B------:R-:W-:Y:S05]  /*03e0*/  @!P0 EXIT ;  /* 0x000000000000894d */ /* 0x000fea0003800000 */
[----:B------:R-:W1:Y:S02]  /*03f0*/  LDC.64 R2, c[0x0][0x390] ;  /* 0x0000e400ff027b82 */ /* 0x000e640000000a00 */
[----:B-1----:R-:W-:Y:S01]  /*0400*/  STG.E desc[UR4][R2.64+0x10], R0 ;  /* 0x0000100002007986 */ /* 0x002fe2000c101904 */
[----:B------:R-:W-:Y:S05]  /*0410*/  EXIT ;  /* 0x000000000000794d */ /* 0x000fea0003800000 */
.L_x_4:
[----:B------:R-:W-:Y:S01]  /*0420*/  STG.E.U8 desc[UR4][R4.64], R8 ;  /* 0x0000000804007986 */ /* 0x000fe2000c101104 */
[----:B------:R-:W-:Y:S05]  /*0430*/  EXIT ;  /* 0x000000000000794d */ /* 0x000fea0003800000 */
.L_x_9:
        /* <DEDUP_REMOVED lines=12> */
.L_x_12:


//--------------------- .nv.shared.reserved.0     --------------------------
	.section	.nv.shared.reserved.0,"aw",@nobits
	.weak		__nv_reservedSMEM_offset_0_alias
	.size		__nv_reservedSMEM_offset_0_alias, 0, 64
	.other		__nv_reservedSMEM_offset_0_alias,@"STO_CUDA_RESERVED_SHARED STV_DEFAULT"
__nv_reservedSMEM_offset_0_alias:
	.zero		0
	.zero		64


//--------------------- .nv.constant0._Z31cuda_update_residual_capacitiesPiS_S_ii --------------------------
	.section	.nv.constant0._Z31cuda_update_residual_capacitiesPiS_S_ii,"a",@progbits
	.sectionflags	@""
	.align	4
.nv.constant0._Z31cuda_update_residual_capacitiesPiS_S_ii:
	.zero		928


//--------------------- .nv.constant0._Z24cuda_calculate_path_flowPiS_S_ii --------------------------
	.section	.nv.constant0._Z24cuda_calculate_path_flowPiS_S_ii,"a",@progbits
	.sectionflags	@""
	.align	4
.nv.constant0._Z24cuda_calculate_path_flowPiS_S_ii:
	.zero		928


//--------------------- .nv.constant0._Z8cuda_bfsPiPbS_iS0_ --------------------------
	.section	.nv.constant0._Z8cuda_bfsPiPbS_iS0_,"a",@progbits
	.sectionflags	@""
	.align	4
.nv.constant0._Z8cuda_bfsPiPbS_iS0_:
	.zero		936


//--------------------- SYMBOLS --------------------------

	.type		.nv.reservedSmem.offset0,@object
	.size		.nv.reservedSmem.offset0,0x4
